//
// Generated by NVIDIA NVVM Compiler
//
// Compiler Build ID: CL-36424714
// Cuda compilation tools, release 13.0, V13.0.88
// Based on NVVM 20.0.0
//

.version 9.0
.target sm_100
.address_size 64

	// .globl	_Z10ASM_kernelPciPiiiiS0_
// _ZZ10ASM_kernelPciPiiiiS0_E17sub_string_shared has been demoted

.visible .entry _Z10ASM_kernelPciPiiiiS0_(
	.param .u64 .ptr .align 1 _Z10ASM_kernelPciPiiiiS0__param_0,
	.param .u32 _Z10ASM_kernelPciPiiiiS0__param_1,
	.param .u64 .ptr .align 1 _Z10ASM_kernelPciPiiiiS0__param_2,
	.param .u32 _Z10ASM_kernelPciPiiiiS0__param_3,
	.param .u32 _Z10ASM_kernelPciPiiiiS0__param_4,
	.param .u32 _Z10ASM_kernelPciPiiiiS0__param_5,
	.param .u64 .ptr .align 1 _Z10ASM_kernelPciPiiiiS0__param_6
)
{
	.reg .pred 	%p<42>;
	.reg .b16 	%rs<8>;
	.reg .b32 	%r<173>;
	.reg .b64 	%rd<41>;
	// demoted variable
	.shared .align 1 .b8 _ZZ10ASM_kernelPciPiiiiS0_E17sub_string_shared[256];
	ld.param.u64 	%rd11, [_Z10ASM_kernelPciPiiiiS0__param_0];
	ld.param.u32 	%r75, [_Z10ASM_kernelPciPiiiiS0__param_1];
	ld.param.u64 	%rd12, [_Z10ASM_kernelPciPiiiiS0__param_2];
	ld.param.u32 	%r76, [_Z10ASM_kernelPciPiiiiS0__param_3];
	ld.param.u32 	%r77, [_Z10ASM_kernelPciPiiiiS0__param_4];
	ld.param.u32 	%r78, [_Z10ASM_kernelPciPiiiiS0__param_5];
	ld.param.u64 	%rd13, [_Z10ASM_kernelPciPiiiiS0__param_6];
	cvta.to.global.u64 	%rd1, %rd12;
	cvta.to.global.u64 	%rd2, %rd13;
	cvta.to.global.u64 	%rd14, %rd11;
	mov.u32 	%r1, %tid.x;
	mov.u32 	%r79, %ctaid.y;
	mov.u32 	%r80, %nctaid.x;
	mov.u32 	%r81, %ctaid.x;
	mad.lo.s32 	%r82, %r79, %r80, %r81;
	shl.b32 	%r83, %r82, 7;
	add.s32 	%r2, %r83, %r1;
	cvt.s64.s32 	%rd15, %r2;
	add.s64 	%rd3, %rd14, %rd15;
	ld.global.u8 	%rs1, [%rd3];
	mov.u32 	%r84, _ZZ10ASM_kernelPciPiiiiS0_E17sub_string_shared;
	add.s32 	%r3, %r84, %r1;
	st.shared.u8 	[%r3], %rs1;
	add.s32 	%r85, %r76, -1;
	setp.ge.s32 	%p1, %r1, %r85;
	@%p1 bra 	$L__BB0_2;
	ld.global.u8 	%rs2, [%rd3+128];
	st.shared.u8 	[%r3+128], %rs2;
$L__BB0_2:
	bar.sync 	0;
	sub.s32 	%r86, %r75, %r76;
	setp.gt.s32 	%p2, %r2, %r86;
	@%p2 bra 	$L__BB0_33;
	setp.lt.s32 	%p3, %r76, 1;
	mov.b32 	%r162, 0;
	@%p3 bra 	$L__BB0_21;
	and.b32  	%r4, %r76, 3;
	setp.lt.u32 	%p4, %r76, 4;
	mov.b32 	%r148, 0;
	mov.u32 	%r162, %r148;
	@%p4 bra 	$L__BB0_9;
	and.b32  	%r148, %r76, 2147483644;
	neg.s32 	%r157, %r148;
	add.s32 	%r92, %r1, %r84;
	add.s32 	%r156, %r92, 3;
	mov.b32 	%r155, 0;
	mov.u32 	%r162, %r155;
$L__BB0_6:
	ld.shared.u8 	%rs3, [%r156+-3];
	mul.wide.u32 	%rd16, %r155, 4;
	add.s64 	%rd10, %rd1, %rd16;
	setp.gt.s16 	%p5, %rs3, 70;
	@%p5 bra 	$L__BB0_36;
	setp.eq.s16 	%p8, %rs3, 65;
	@%p8 bra 	$L__BB0_8;
	bra.uni 	$L__BB0_34;
$L__BB0_8:
	ld.global.u32 	%r96, [%rd10];
	add.s32 	%r162, %r96, %r162;
	bra.uni 	$L__BB0_40;
$L__BB0_9:
	setp.eq.s32 	%p26, %r4, 0;
	@%p26 bra 	$L__BB0_21;
	add.s32 	%r109, %r1, %r148;
	add.s32 	%r151, %r84, %r109;
	shl.b32 	%r111, %r148, 2;
	mul.wide.u32 	%rd17, %r111, 4;
	add.s64 	%rd18, %rd17, %rd1;
	add.s64 	%rd40, %rd18, 8;
	neg.s32 	%r150, %r4;
$L__BB0_11:
	.pragma "nounroll";
	ld.shared.u8 	%rs7, [%r151];
	setp.gt.s16 	%p27, %rs7, 70;
	@%p27 bra 	$L__BB0_15;
	setp.eq.s16 	%p30, %rs7, 65;
	@%p30 bra 	$L__BB0_19;
	setp.eq.s16 	%p31, %rs7, 67;
	@%p31 bra 	$L__BB0_14;
	bra.uni 	$L__BB0_20;
$L__BB0_14:
	ld.global.u32 	%r114, [%rd40+-4];
	add.s32 	%r162, %r114, %r162;
	bra.uni 	$L__BB0_20;
$L__BB0_15:
	setp.eq.s16 	%p28, %rs7, 71;
	@%p28 bra 	$L__BB0_18;
	setp.ne.s16 	%p29, %rs7, 84;
	@%p29 bra 	$L__BB0_20;
	ld.global.u32 	%r112, [%rd40+4];
	add.s32 	%r162, %r112, %r162;
	bra.uni 	$L__BB0_20;
$L__BB0_18:
	ld.global.u32 	%r113, [%rd40];
	add.s32 	%r162, %r113, %r162;
	bra.uni 	$L__BB0_20;
$L__BB0_19:
	ld.global.u32 	%r115, [%rd40+-8];
	add.s32 	%r162, %r115, %r162;
$L__BB0_20:
	add.s32 	%r151, %r151, 1;
	add.s64 	%rd40, %rd40, 16;
	add.s32 	%r150, %r150, 1;
	setp.ne.s32 	%p32, %r150, 0;
	@%p32 bra 	$L__BB0_11;
$L__BB0_21:
	setp.lt.s32 	%p33, %r77, 1;
	@%p33 bra 	$L__BB0_33;
	mov.b32 	%r116, -1;
	shl.b32 	%r117, %r116, %r78;
	not.b32 	%r24, %r117;
	mul.lo.s32 	%r25, %r77, %r2;
	and.b32  	%r26, %r77, 7;
	setp.lt.u32 	%p34, %r77, 8;
	mov.u32 	%r167, %r77;
	@%p34 bra 	$L__BB0_25;
	add.s64 	%rd7, %rd2, -32;
	cvt.s64.s32 	%rd8, %r25;
	and.b32  	%r118, %r77, 2147483640;
	neg.s32 	%r164, %r118;
	add.s64 	%rd9, %rd2, -12;
	mad.lo.s32 	%r119, %r77, %r2, %r77;
	add.s32 	%r163, %r119, -1;
	mov.u32 	%r167, %r77;
$L__BB0_24:
	.pragma "nounroll";
	cvt.s64.s32 	%rd19, %r167;
	add.s64 	%rd20, %rd8, %rd19;
	shl.b64 	%rd21, %rd20, 2;
	add.s64 	%rd22, %rd7, %rd21;
	mul.wide.s32 	%rd23, %r163, 4;
	add.s64 	%rd24, %rd9, %rd23;
	and.b32  	%r120, %r162, %r24;
	st.global.u32 	[%rd24+12], %r120;
	shr.u32 	%r121, %r162, %r78;
	and.b32  	%r122, %r121, %r24;
	st.global.u32 	[%rd24+8], %r122;
	shr.u32 	%r123, %r121, %r78;
	and.b32  	%r124, %r123, %r24;
	st.global.u32 	[%rd24+4], %r124;
	shr.u32 	%r125, %r123, %r78;
	and.b32  	%r126, %r125, %r24;
	st.global.u32 	[%rd24], %r126;
	shr.u32 	%r127, %r125, %r78;
	and.b32  	%r128, %r127, %r24;
	st.global.u32 	[%rd24+-4], %r128;
	shr.u32 	%r129, %r127, %r78;
	and.b32  	%r130, %r129, %r24;
	st.global.u32 	[%rd24+-8], %r130;
	shr.u32 	%r131, %r129, %r78;
	and.b32  	%r132, %r131, %r24;
	st.global.u32 	[%rd24+-12], %r132;
	shr.u32 	%r133, %r131, %r78;
	add.s32 	%r167, %r167, -8;
	and.b32  	%r134, %r133, %r24;
	st.global.u32 	[%rd22], %r134;
	shr.u32 	%r162, %r133, %r78;
	add.s32 	%r164, %r164, 8;
	add.s32 	%r163, %r163, -8;
	setp.ne.s32 	%p35, %r164, 0;
	@%p35 bra 	$L__BB0_24;
$L__BB0_25:
	setp.eq.s32 	%p36, %r26, 0;
	@%p36 bra 	$L__BB0_33;
	and.b32  	%r66, %r77, 3;
	setp.lt.u32 	%p37, %r26, 4;
	@%p37 bra 	$L__BB0_28;
	and.b32  	%r135, %r162, %r24;
	cvt.s64.s32 	%rd25, %r25;
	cvt.s64.s32 	%rd26, %r167;
	add.s64 	%rd27, %rd26, %rd25;
	shl.b64 	%rd28, %rd27, 2;
	add.s64 	%rd29, %rd2, %rd28;
	st.global.u32 	[%rd29+-4], %r135;
	shr.u32 	%r136, %r162, %r78;
	and.b32  	%r137, %r136, %r24;
	st.global.u32 	[%rd29+-8], %r137;
	shr.u32 	%r138, %r136, %r78;
	and.b32  	%r139, %r138, %r24;
	st.global.u32 	[%rd29+-12], %r139;
	shr.u32 	%r140, %r138, %r78;
	add.s32 	%r167, %r167, -4;
	and.b32  	%r141, %r140, %r24;
	st.global.u32 	[%rd29+-16], %r141;
	shr.u32 	%r162, %r140, %r78;
$L__BB0_28:
	setp.eq.s32 	%p38, %r66, 0;
	@%p38 bra 	$L__BB0_33;
	setp.eq.s32 	%p39, %r66, 1;
	@%p39 bra 	$L__BB0_31;
	and.b32  	%r142, %r162, %r24;
	cvt.s64.s32 	%rd30, %r25;
	cvt.s64.s32 	%rd31, %r167;
	add.s64 	%rd32, %rd31, %rd30;
	shl.b64 	%rd33, %rd32, 2;
	add.s64 	%rd34, %rd2, %rd33;
	st.global.u32 	[%rd34+-4], %r142;
	shr.u32 	%r143, %r162, %r78;
	add.s32 	%r167, %r167, -2;
	and.b32  	%r144, %r143, %r24;
	st.global.u32 	[%rd34+-8], %r144;
	shr.u32 	%r162, %r143, %r78;
$L__BB0_31:
	and.b32  	%r145, %r77, 1;
	setp.eq.b32 	%p40, %r145, 1;
	not.pred 	%p41, %p40;
	@%p41 bra 	$L__BB0_33;
	and.b32  	%r146, %r162, %r24;
	cvt.s64.s32 	%rd35, %r25;
	cvt.s64.s32 	%rd36, %r167;
	add.s64 	%rd37, %rd36, %rd35;
	shl.b64 	%rd38, %rd37, 2;
	add.s64 	%rd39, %rd2, %rd38;
	st.global.u32 	[%rd39+-4], %r146;
$L__BB0_33:
	ret;
$L__BB0_34:
	setp.eq.s16 	%p9, %rs3, 67;
	@%p9 bra 	$L__BB0_35;
	bra.uni 	$L__BB0_40;
$L__BB0_35:
	ld.global.u32 	%r95, [%rd10+4];
	add.s32 	%r162, %r95, %r162;
	bra.uni 	$L__BB0_40;
$L__BB0_36:
	setp.eq.s16 	%p6, %rs3, 71;
	@%p6 bra 	$L__BB0_39;
	setp.eq.s16 	%p7, %rs3, 84;
	@%p7 bra 	$L__BB0_38;
	bra.uni 	$L__BB0_40;
$L__BB0_38:
	ld.global.u32 	%r93, [%rd10+12];
	add.s32 	%r162, %r93, %r162;
	bra.uni 	$L__BB0_40;
$L__BB0_39:
	ld.global.u32 	%r94, [%rd10+8];
	add.s32 	%r162, %r94, %r162;
$L__BB0_40:
	ld.shared.u8 	%rs4, [%r156+-2];
	setp.gt.s16 	%p10, %rs4, 70;
	@%p10 bra 	$L__BB0_44;
	setp.eq.s16 	%p13, %rs4, 65;
	@%p13 bra 	$L__BB0_48;
	setp.eq.s16 	%p14, %rs4, 67;
	@%p14 bra 	$L__BB0_43;
	bra.uni 	$L__BB0_49;
$L__BB0_43:
	ld.global.u32 	%r99, [%rd10+20];
	add.s32 	%r162, %r99, %r162;
	bra.uni 	$L__BB0_49;
$L__BB0_44:
	setp.eq.s16 	%p11, %rs4, 71;
	@%p11 bra 	$L__BB0_47;
	setp.ne.s16 	%p12, %rs4, 84;
	@%p12 bra 	$L__BB0_49;
	ld.global.u32 	%r97, [%rd10+28];
	add.s32 	%r162, %r97, %r162;
	bra.uni 	$L__BB0_49;
$L__BB0_47:
	ld.global.u32 	%r98, [%rd10+24];
	add.s32 	%r162, %r98, %r162;
	bra.uni 	$L__BB0_49;
$L__BB0_48:
	ld.global.u32 	%r100, [%rd10+16];
	add.s32 	%r162, %r100, %r162;
$L__BB0_49:
	ld.shared.u8 	%rs5, [%r156+-1];
	setp.gt.s16 	%p15, %rs5, 70;
	@%p15 bra 	$L__BB0_53;
	setp.eq.s16 	%p18, %rs5, 65;
	@%p18 bra 	$L__BB0_57;
	setp.eq.s16 	%p19, %rs5, 67;
	@%p19 bra 	$L__BB0_52;
	bra.uni 	$L__BB0_58;
$L__BB0_52:
	ld.global.u32 	%r103, [%rd10+36];
	add.s32 	%r162, %r103, %r162;
	bra.uni 	$L__BB0_58;
$L__BB0_53:
	setp.eq.s16 	%p16, %rs5, 71;
	@%p16 bra 	$L__BB0_56;
	setp.ne.s16 	%p17, %rs5, 84;
	@%p17 bra 	$L__BB0_58;
	ld.global.u32 	%r101, [%rd10+44];
	add.s32 	%r162, %r101, %r162;
	bra.uni 	$L__BB0_58;
$L__BB0_56:
	ld.global.u32 	%r102, [%rd10+40];
	add.s32 	%r162, %r102, %r162;
	bra.uni 	$L__BB0_58;
$L__BB0_57:
	ld.global.u32 	%r104, [%rd10+32];
	add.s32 	%r162, %r104, %r162;
$L__BB0_58:
	ld.shared.u8 	%rs6, [%r156];
	setp.gt.s16 	%p20, %rs6, 70;
	@%p20 bra 	$L__BB0_62;
	setp.eq.s16 	%p23, %rs6, 65;
	@%p23 bra 	$L__BB0_66;
	setp.eq.s16 	%p24, %rs6, 67;
	@%p24 bra 	$L__BB0_61;
	bra.uni 	$L__BB0_67;
$L__BB0_61:
	ld.global.u32 	%r107, [%rd10+52];
	add.s32 	%r162, %r107, %r162;
	bra.uni 	$L__BB0_67;
$L__BB0_62:
	setp.eq.s16 	%p21, %rs6, 71;
	@%p21 bra 	$L__BB0_65;
	setp.ne.s16 	%p22, %rs6, 84;
	@%p22 bra 	$L__BB0_67;
	ld.global.u32 	%r105, [%rd10+60];
	add.s32 	%r162, %r105, %r162;
	bra.uni 	$L__BB0_67;
$L__BB0_65:
	ld.global.u32 	%r106, [%rd10+56];
	add.s32 	%r162, %r106, %r162;
	bra.uni 	$L__BB0_67;
$L__BB0_66:
	ld.global.u32 	%r108, [%rd10+48];
	add.s32 	%r162, %r108, %r162;
$L__BB0_67:
	add.s32 	%r157, %r157, 4;
	add.s32 	%r156, %r156, 4;
	add.s32 	%r155, %r155, 16;
	setp.eq.s32 	%p25, %r157, 0;
	@%p25 bra 	$L__BB0_9;
	bra.uni 	$L__BB0_6;

}


// ===== COMPILED SASS (sm_100) =====

	.target	sm_100

	.elftype	@"ET_EXEC"


//--------------------- .note.nv.tkinfo           --------------------------
	.section	.note.nv.tkinfo,"",@"SHT_NOTE"
	.sectionflags	@"SHF_NOTE_NV_TKINFO"
	.tkinfo
        /*0018*/ 	.word	0x00000002
        /*0030*/ 	.string	""
        /*0030*/ 	.string	"ptxas"
        /*0030*/ 	.string	"Cuda compilation tools, release 13.0, V13.0.88"
        /*0030*/ 	.string	"Build cuda_13.0.r13.0/compiler.36424714_0"
        /*0030*/ 	.string	"-arch sm_100 -m 64 "



//--------------------- .note.nv.cuinfo           --------------------------
	.section	.note.nv.cuinfo,"",@"SHT_NOTE"
	.sectionflags	@"SHF_NOTE_NV_CUINFO"
        /*0018*/ 	.short	0x0002
        /*001a*/ 	.short	0x0064
        /*001c*/ 	.short	0x0082
	.zero		2


//--------------------- .nv.info                  --------------------------
	.section	.nv.info,"",@"SHT_CUDA_INFO"
	.align	4


	//----- nvinfo : EIATTR_REGCOUNT
	.align		4
        /*0000*/ 	.byte	0x04, 0x2f
        /*0002*/ 	.short	(.L_1 - .L_0)
	.align		4
.L_0:
        /*0004*/ 	.word	index@(_Z10ASM_kernelPciPiiiiS0_)
        /*0008*/ 	.word	0x0000001c


	//----- nvinfo : EIATTR_FRAME_SIZE
	.align		4
.L_1:
        /*000c*/ 	.byte	0x04, 0x11
        /*000e*/ 	.short	(.L_3 - .L_2)
	.align		4
.L_2:
        /*0010*/ 	.word	index@(_Z10ASM_kernelPciPiiiiS0_)
        /*0014*/ 	.word	0x00000000


	//----- nvinfo : EIATTR_MIN_STACK_SIZE
	.align		4
.L_3:
        /*0018*/ 	.byte	0x04, 0x12
        /*001a*/ 	.short	(.L_5 - .L_4)
	.align		4
.L_4:
        /*001c*/ 	.word	index@(_Z10ASM_kernelPciPiiiiS0_)
        /*0020*/ 	.word	0x00000000
.L_5:


//--------------------- .nv.compat                --------------------------
	.section	.nv.compat,"",@"SHT_CUDA_COMPAT_INFO"
	.align	4
        /*0000*/ 	.byte	0x02, 0x09, 0x00, 0x00, 0x02, 0x02, 0x01, 0x00, 0x02, 0x05, 0x05, 0x00, 0x03, 0x07, 0x01, 0x01
        /*0010*/ 	.byte	0x02, 0x03, 0x00, 0x00, 0x02, 0x06, 0x01, 0x00, 0x04, 0x0b, 0x08, 0x00, 0x09, 0x00, 0x00, 0x00
        /*0020*/ 	.byte	0x00, 0x00, 0x00, 0x00


//--------------------- .nv.info._Z10ASM_kernelPciPiiiiS0_ --------------------------
	.section	.nv.info._Z10ASM_kernelPciPiiiiS0_,"",@"SHT_CUDA_INFO"
	.sectionflags	@""
	.align	4


	//----- nvinfo : EIATTR_CUDA_API_VERSION
	.align		4
        /*0000*/ 	.byte	0x04, 0x37
        /*0002*/ 	.short	(.L_7 - .L_6)
.L_6:
        /*0004*/ 	.word	0x00000082


	//----- nvinfo : EIATTR_KPARAM_INFO
	.align		4
.L_7:
        /*0008*/ 	.byte	0x04, 0x17
        /*000a*/ 	.short	(.L_9 - .L_8)
.L_8:
        /*000c*/ 	.word	0x00000000
        /*0010*/ 	.short	0x0006
        /*0012*/ 	.short	0x0028
        /*0014*/ 	.byte	0x00, 0xf5, 0x21, 0x00


	//----- nvinfo : EIATTR_KPARAM_INFO
	.align		4
.L_9:
        /*0018*/ 	.byte	0x04, 0x17
        /*001a*/ 	.short	(.L_11 - .L_10)
.L_10:
        /*001c*/ 	.word	0x00000000
        /*0020*/ 	.short	0x0005
        /*0022*/ 	.short	0x0020
        /*0024*/ 	.byte	0x00, 0xf0, 0x11, 0x00


	//----- nvinfo : EIATTR_KPARAM_INFO
	.align		4
.L_11:
        /*0028*/ 	.byte	0x04, 0x17
        /*002a*/ 	.short	(.L_13 - .L_12)
.L_12:
        /*002c*/ 	.word	0x00000000
        /*0030*/ 	.short	0x0004
        /*0032*/ 	.short	0x001c
        /*0034*/ 	.byte	0x00, 0xf0, 0x11, 0x00


	//----- nvinfo : EIATTR_KPARAM_INFO
	.align		4
.L_13:
        /*0038*/ 	.byte	0x04, 0x17
        /*003a*/ 	.short	(.L_15 - .L_14)
.L_14:
        /*003c*/ 	.word	0x00000000
        /*0040*/ 	.short	0x0003
        /*0042*/ 	.short	0x0018
        /*0044*/ 	.byte	0x00, 0xf0, 0x11, 0x00


	//----- nvinfo : EIATTR_KPARAM_INFO
	.align		4
.L_15:
        /*0048*/ 	.byte	0x04, 0x17
        /*004a*/ 	.short	(.L_17 - .L_16)
.L_16:
        /*004c*/ 	.word	0x00000000
        /*0050*/ 	.short	0x0002
        /*0052*/ 	.short	0x0010
        /*0054*/ 	.byte	0x00, 0xf5, 0x21, 0x00


	//----- nvinfo : EIATTR_KPARAM_INFO
	.align		4
.L_17:
        /*0058*/ 	.byte	0x04, 0x17
        /*005a*/ 	.short	(.L_19 - .L_18)
.L_18:
        /*005c*/ 	.word	0x00000000
        /*0060*/ 	.short	0x0001
        /*0062*/ 	.short	0x0008
        /*0064*/ 	.byte	0x00, 0xf0, 0x11, 0x00


	//----- nvinfo : EIATTR_KPARAM_INFO
	.align		4
.L_19:
        /*0068*/ 	.byte	0x04, 0x17
        /*006a*/ 	.short	(.L_21 - .L_20)
.L_20:
        /*006c*/ 	.word	0x00000000
        /*0070*/ 	.short	0x0000
        /*0072*/ 	.short	0x0000
        /*0074*/ 	.byte	0x00, 0xf5, 0x21, 0x00


	//----- nvinfo : EIATTR_SPARSE_MMA_MASK
	.align		4
.L_21:
        /*0078*/ 	.byte	0x03, 0x50
        /*007a*/ 	.short	0x0000


	//----- nvinfo : EIATTR_MAXREG_COUNT
	.align		4
        /*007c*/ 	.byte	0x03, 0x1b
        /*007e*/ 	.short	0x00ff


	//----- nvinfo : EIATTR_NUM_BARRIERS
	.align		4
        /*0080*/ 	.byte	0x02, 0x4c
        /*0082*/ 	.byte	0x01
	.zero		1


	//----- nvinfo : EIATTR_MERCURY_ISA_VERSION
	.align		4
        /*0084*/ 	.byte	0x03, 0x5f
        /*0086*/ 	.short	0x0101


	//----- nvinfo : EIATTR_VRC_CTA_INIT_COUNT
	.align		4
        /*0088*/ 	.byte	0x02, 0x4a
	.zero		1
	.zero		1


	//----- nvinfo : EIATTR_EXIT_INSTR_OFFSETS
	.align		4
        /*008c*/ 	.byte	0x04, 0x1c
        /*008e*/ 	.short	(.L_23 - .L_22)


	//   ....[0]....
.L_22:
        /*0090*/ 	.word	0x000001a0


	//   ....[1]....
        /*0094*/ 	.word	0x00000b90


	//   ....[2]....
        /*0098*/ 	.word	0x00000f10


	//   ....[3]....
        /*009c*/ 	.word	0x00001090


	//   ....[4]....
        /*00a0*/ 	.word	0x000011b0


	//   ....[5]....
        /*00a4*/ 	.word	0x00001240


	//----- nvinfo : EIATTR_CRS_STACK_SIZE
	.align		4
.L_23:
        /*00a8*/ 	.byte	0x04, 0x1e
        /*00aa*/ 	.short	(.L_25 - .L_24)
.L_24:
        /*00ac*/ 	.word	0x00000000


	//----- nvinfo : EIATTR_CBANK_PARAM_SIZE
	.align		4
.L_25:
        /*00b0*/ 	.byte	0x03, 0x19
        /*00b2*/ 	.short	0x0030


	//----- nvinfo : EIATTR_PARAM_CBANK
	.align		4
        /*00b4*/ 	.byte	0x04, 0x0a
        /*00b6*/ 	.short	(.L_27 - .L_26)
	.align		4
.L_26:
        /*00b8*/ 	.word	index@(.nv.constant0._Z10ASM_kernelPciPiiiiS0_)
        /*00bc*/ 	.short	0x0380
        /*00be*/ 	.short	0x0030


	//----- nvinfo : EIATTR_SW_WAR
	.align		4
.L_27:
        /*00c0*/ 	.byte	0x04, 0x36
        /*00c2*/ 	.short	(.L_29 - .L_28)
.L_28:
        /*00c4*/ 	.word	0x00000008
.L_29:


//--------------------- .nv.callgraph             --------------------------
	.section	.nv.callgraph,"",@"SHT_CUDA_CALLGRAPH"
	.align	4
	.sectionentsize	8
	.align		4
        /*0000*/ 	.word	0x00000000
	.align		4
        /*0004*/ 	.word	0xffffffff
	.align		4
        /*0008*/ 	.word	0x00000000
	.align		4
        /*000c*/ 	.word	0xfffffffe
	.align		4
        /*0010*/ 	.word	0x00000000
	.align		4
        /*0014*/ 	.word	0xfffffffd
	.align		4
        /*0018*/ 	.word	0x00000000
	.align		4
        /*001c*/ 	.word	0xfffffffc


//--------------------- .text._Z10ASM_kernelPciPiiiiS0_ --------------------------
	.section	.text._Z10ASM_kernelPciPiiiiS0_,"ax",@progbits
	.align	128
        .global         _Z10ASM_kernelPciPiiiiS0_
        .type           _Z10ASM_kernelPciPiiiiS0_,@function
        .size           _Z10ASM_kernelPciPiiiiS0_,(.L_x_34 - _Z10ASM_kernelPciPiiiiS0_)
        .other          _Z10ASM_kernelPciPiiiiS0_,@"STO_CUDA_ENTRY STV_DEFAULT"
_Z10ASM_kernelPciPiiiiS0_:
.text._Z10ASM_kernelPciPiiiiS0_:
[----:B------:R-:W-:Y:S01]  /*0000*/  LDC R1, c[0x0][0x37c] ;  /* 0x0000df00ff017b82 */ /* 0x000fe20000000800 */
[----:B------:R-:W0:Y:S07]  /*0010*/  S2R R5, SR_CTAID.X ;  /* 0x0000000000057919 */ /* 0x000e2e0000002500 */
[----:B------:R-:W0:Y:S01]  /*0020*/  S2UR UR4, SR_CTAID.Y ;  /* 0x00000000000479c3 */ /* 0x000e220000002600 */
[----:B------:R-:W1:Y:S01]  /*0030*/  LDCU UR10, c[0x0][0x398] ;  /* 0x00007300ff0a77ac */ /* 0x000e620008000800 */
[----:B------:R-:W2:Y:S01]  /*0040*/  S2R R3, SR_TID.X ;  /* 0x0000000000037919 */ /* 0x000ea20000002100 */
[----:B------:R-:W3:Y:S05]  /*0050*/  LDCU.64 UR6, c[0x0][0x380] ;  /* 0x00007000ff0677ac */ /* 0x000eea0008000a00 */
[----:B------:R-:W0:Y:S01]  /*0060*/  LDC R2, c[0x0][0x370] ;  /* 0x0000dc00ff027b82 */ /* 0x000e220000000800 */
[----:B------:R-:W4:Y:S01]  /*0070*/  LDCU.64 UR8, c[0x0][0x358] ;  /* 0x00006b00ff0877ac */ /* 0x000f220008000a00 */
[----:B0-----:R-:W-:Y:S01]  /*0080*/  IMAD R2, R2, UR4, R5 ;  /* 0x0000000402027c24 */ /* 0x001fe2000f8e0205 */
[----:B-1----:R-:W-:-:S03]  /*0090*/  UIADD3 UR4, UPT, UPT, UR10, -0x1, URZ ;  /* 0xffffffff0a047890 */ /* 0x002fc6000fffe0ff */
[----:B--2---:R-:W-:-:S03]  /*00a0*/  IMAD R2, R2, 0x80, R3 ;  /* 0x0000008002027824 */ /* 0x004fc600078e0203 */
[----:B------:R-:W-:Y:S02]  /*00b0*/  ISETP.GE.AND P0, PT, R3, UR4, PT ;  /* 0x0000000403007c0c */ /* 0x000fe4000bf06270 */
[C---:B---3--:R-:W-:Y:S01]  /*00c0*/  IADD3 R4, P1, PT, R2.reuse, UR6, RZ ;  /* 0x0000000602047c10 */ /* 0x048fe2000ff3e0ff */
[----:B------:R-:W0:Y:S01]  /*00d0*/  S2UR UR5, SR_CgaCtaId ;  /* 0x00000000000579c3 */ /* 0x000e220000008800 */
[----:B------:R-:W1:Y:S02]  /*00e0*/  LDCU UR6, c[0x0][0x388] ;  /* 0x00007100ff0677ac */ /* 0x000e640008000800 */
[----:B------:R-:W-:-:S05]  /*00f0*/  LEA.HI.X.SX32 R5, R2, UR7, 0x1, P1 ;  /* 0x0000000702057c11 */ /* 0x000fca00088f0eff */
[----:B----4-:R-:W2:Y:S04]  /*0100*/  LDG.E.U8 R0, desc[UR8][R4.64] ;  /* 0x0000000804007981 */ /* 0x010ea8000c1e1100 */
[----:B------:R-:W3:Y:S01]  /*0110*/  @!P0 LDG.E.U8 R6, desc[UR8][R4.64+0x80] ;  /* 0x0000800804068981 */ /* 0x000ee2000c1e1100 */
[----:B------:R-:W-:Y:S02]  /*0120*/  UMOV UR4, 0x400 ;  /* 0x0000040000047882 */ /* 0x000fe40000000000 */
[----:B0-----:R-:W-:Y:S02]  /*0130*/  ULEA UR4, UR5, UR4, 0x18 ;  /* 0x0000000405047291 */ /* 0x001fe4000f8ec0ff */
[----:B-1----:R-:W-:-:S04]  /*0140*/  UIADD3 UR5, UPT, UPT, -UR10, UR6, URZ ;  /* 0x000000060a057290 */ /* 0x002fc8000fffe1ff */
[----:B------:R-:W-:Y:S02]  /*0150*/  VIADD R10, R3, UR4 ;  /* 0x00000004030a7c36 */ /* 0x000fe40008000000 */
[----:B------:R-:W-:Y:S01]  /*0160*/  ISETP.GT.AND P1, PT, R2, UR5, PT ;  /* 0x0000000502007c0c */ /* 0x000fe2000bf24270 */
[----:B--2---:R0:W-:Y:S04]  /*0170*/  STS.U8 [R3+UR4], R0 ;  /* 0x0000000003007988 */ /* 0x0041e80008000004 */
[----:B---3--:R0:W-:Y:S01]  /*0180*/  @!P0 STS.U8 [R3+UR4+0x80], R6 ;  /* 0x0000800603008988 */ /* 0x0081e20008000004 */
[----:B------:R-:W-:Y:S07]  /*0190*/  BAR.SYNC.DEFER_BLOCKING 0x0 ;  /* 0x0000000000007b1d */ /* 0x000fee0000010000 */
[----:B------:R-:W-:Y:S05]  /*01a0*/  @P1 EXIT ;  /* 0x000000000000194d */ /* 0x000fea0003800000 */
[----:B------:R-:W-:Y:S01]  /*01b0*/  UISETP.GE.AND UP0, UPT, UR10, 0x1, UPT ;  /* 0x000000010a00788c */ /* 0x000fe2000bf06270 */
[----:B0-----:R-:W-:-:S08]  /*01c0*/  IMAD.MOV.U32 R0, RZ, RZ, RZ ;  /* 0x000000ffff007224 */ /* 0x001fd000078e00ff */
[----:B------:R-:W-:Y:S05]  /*01d0*/  BRA.U !UP0, `(.L_x_0) ;  /* 0x0000000908647547 */ /* 0x000fea000b800000 */
[----:B------:R-:W-:Y:S01]  /*01e0*/  UISETP.GE.U32.AND UP0, UPT, UR10, 0x4, UPT ;  /* 0x000000040a00788c */ /* 0x000fe2000bf06070 */
[----:B------:R-:W-:Y:S01]  /*01f0*/  IMAD.MOV.U32 R8, RZ, RZ, RZ ;  /* 0x000000ffff087224 */ /* 0x000fe200078e00ff */
[----:B------:R-:W-:Y:S01]  /*0200*/  ULOP3.LUT UR5, UR10, 0x3, URZ, 0xc0, !UPT ;  /* 0x000000030a057892 */ /* 0x000fe2000f8ec0ff */
[----:B------:R-:W-:-:S06]  /*0210*/  IMAD.MOV.U32 R0, RZ, RZ, RZ ;  /* 0x000000ffff007224 */ /* 0x000fcc00078e00ff */
[----:B------:R-:W-:Y:S05]  /*0220*/  BRA.U !UP0, `(.L_x_1) ;  /* 0x0000000508b47547 */ /* 0x000fea000b800000 */
[----:B------:R-:W0:Y:S01]  /*0230*/  LDC.64 R4, c[0x0][0x390] ;  /* 0x0000e400ff047b82 */ /* 0x000e220000000a00 */
[----:B------:R-:W-:Y:S01]  /*0240*/  ULOP3.LUT UR6, UR10, 0x7ffffffc, URZ, 0xc0, !UPT ;  /* 0x7ffffffc0a067892 */ /* 0x000fe2000f8ec0ff */
[----:B------:R-:W-:Y:S02]  /*0250*/  VIADD R10, R10, 0x3 ;  /* 0x000000030a0a7836 */ /* 0x000fe40000000000 */
[----:B------:R-:W-:Y:S01]  /*0260*/  IMAD.MOV.U32 R9, RZ, RZ, RZ ;  /* 0x000000ffff097224 */ /* 0x000fe200078e00ff */
[----:B------:R-:W-:Y:S01]  /*0270*/  UIADD3 UR7, UPT, UPT, -UR6, URZ, URZ ;  /* 0x000000ff06077290 */ /* 0x000fe2000fffe1ff */
[----:B------:R-:W-:Y:S02]  /*0280*/  IMAD.MOV.U32 R0, RZ, RZ, RZ ;  /* 0x000000ffff007224 */ /* 0x000fe400078e00ff */
[----:B------:R-:W-:-:S09]  /*0290*/  IMAD.U32 R8, RZ, RZ, UR6 ;  /* 0x00000006ff087e24 */ /* 0x000fd2000f8e00ff */
.L_x_22:
[----:B------:R-:W1:Y:S01]  /*02a0*/  LDS.U8 R11, [R10+-0x3] ;  /* 0xfffffd000a0b7984 */ /* 0x000e620000000000 */
[----:B------:R-:W-:Y:S01]  /*02b0*/  UIADD3 UR7, UPT, UPT, UR7, 0x4, URZ ;  /* 0x0000000407077890 */ /* 0x000fe2000fffe0ff */
[----:B------:R-:W-:Y:S01]  /*02c0*/  BSSY.RECONVERGENT B0, `(.L_x_2) ;  /* 0x0000018000007945 */ /* 0x000fe20003800200 */
[----:B0-----:R-:W-:Y:S02]  /*02d0*/  IMAD.WIDE.U32 R6, R9, 0x4, R4 ;  /* 0x0000000409067825 */ /* 0x001fe400078e0004 */
[----:B------:R-:W-:Y:S01]  /*02e0*/  UISETP.NE.AND UP0, UPT, UR7, URZ, UPT ;  /* 0x000000ff0700728c */ /* 0x000fe2000bf05270 */
[----:B-1----:R-:W-:-:S13]  /*02f0*/  ISETP.GT.AND P0, PT, R11, 0x46, PT ;  /* 0x000000460b00780c */ /* 0x002fda0003f04270 */
[----:B------:R-:W-:Y:S05]  /*0300*/  @P0 BRA `(.L_x_3) ;  /* 0x0000000000280947 */ /* 0x000fea0003800000 */
[----:B------:R-:W-:-:S13]  /*0310*/  ISETP.NE.AND P0, PT, R11, 0x41, PT ;  /* 0x000000410b00780c */ /* 0x000fda0003f05270 */
[----:B------:R-:W-:Y:S05]  /*0320*/  @!P0 BRA `(.L_x_4) ;  /* 0x0000000000148947 */ /* 0x000fea0003800000 */
[----:B------:R-:W-:-:S13]  /*0330*/  ISETP.NE.AND P0, PT, R11, 0x43, PT ;  /* 0x000000430b00780c */ /* 0x000fda0003f05270 */
[----:B------:R-:W-:Y:S05]  /*0340*/  @P0 BRA `(.L_x_5) ;  /* 0x00000000003c0947 */ /* 0x000fea0003800000 */
[----:B------:R-:W2:Y:S02]  /*0350*/  LDG.E R11, desc[UR8][R6.64+0x4] ;  /* 0x00000408060b7981 */ /* 0x000ea4000c1e1900 */
[----:B--2---:R-:W-:Y:S01]  /*0360*/  IMAD.IADD R0, R0, 0x1, R11 ;  /* 0x0000000100007824 */ /* 0x004fe200078e020b */
[----:B------:R-:W-:Y:S06]  /*0370*/  BRA `(.L_x_5) ;  /* 0x0000000000307947 */ /* 0x000fec0003800000 */
.L_x_4:
[----:B------:R-:W2:Y:S02]  /*0380*/  LDG.E R11, desc[UR8][R6.64] ;  /* 0x00000008060b7981 */ /* 0x000ea4000c1e1900 */
[----:B--2---:R-:W-:Y:S01]  /*0390*/  IMAD.IADD R0, R0, 0x1, R11 ;  /* 0x0000000100007824 */ /* 0x004fe200078e020b */
[----:B------:R-:W-:Y:S06]  /*03a0*/  BRA `(.L_x_5) ;  /* 0x0000000000247947 */ /* 0x000fec0003800000 */
.L_x_3:
[----:B------:R-:W-:-:S13]  /*03b0*/  ISETP.NE.AND P0, PT, R11, 0x47, PT ;  /* 0x000000470b00780c */ /* 0x000fda0003f05270 */
[----:B------:R-:W-:Y:S05]  /*03c0*/  @!P0 BRA `(.L_x_6) ;  /* 0x0000000000148947 */ /* 0x000fea0003800000 */
[----:B------:R-:W-:-:S13]  /*03d0*/  ISETP.NE.AND P0, PT, R11, 0x54, PT ;  /* 0x000000540b00780c */ /* 0x000fda0003f05270 */
[----:B------:R-:W-:Y:S05]  /*03e0*/  @P0 BRA `(.L_x_5) ;  /* 0x0000000000140947 */ /* 0x000fea0003800000 */
[----:B------:R-:W2:Y:S02]  /*03f0*/  LDG.E R11, desc[UR8][R6.64+0xc] ;  /* 0x00000c08060b7981 */ /* 0x000ea4000c1e1900 */
[----:B--2---:R-:W-:Y:S01]  /*0400*/  IMAD.IADD R0, R0, 0x1, R11 ;  /* 0x0000000100007824 */ /* 0x004fe200078e020b */
[----:B------:R-:W-:Y:S06]  /*0410*/  BRA `(.L_x_5) ;  /* 0x0000000000087947 */ /* 0x000fec0003800000 */
.L_x_6:
[----:B------:R-:W2:Y:S02]  /*0420*/  LDG.E R11, desc[UR8][R6.64+0x8] ;  /* 0x00000808060b7981 */ /* 0x000ea4000c1e1900 */
[----:B--2---:R-:W-:-:S07]  /*0430*/  IMAD.IADD R0, R0, 0x1, R11 ;  /* 0x0000000100007824 */ /* 0x004fce00078e020b */
.L_x_5:
[----:B------:R-:W-:Y:S05]  /*0440*/  BSYNC.RECONVERGENT B0 ;  /* 0x0000000000007941 */ /* 0x000fea0003800200 */
.L_x_2:
[----:B------:R-:W0:Y:S01]  /*0450*/  LDS.U8 R11, [R10+-0x2] ;  /* 0xfffffe000a0b7984 */ /* 0x000e220000000000 */
[----:B------:R-:W-:Y:S01]  /*0460*/  BSSY.RECONVERGENT B0, `(.L_x_7) ;  /* 0x0000016000007945 */ /* 0x000fe20003800200 */
[----:B0-----:R-:W-:-:S13]  /*0470*/  ISETP.GT.AND P0, PT, R11, 0x46, PT ;  /* 0x000000460b00780c */ /* 0x001fda0003f04270 */
        /* <DEDUP_REMOVED lines=8> */
.L_x_9:
[----:B------:R-:W2:Y:S02]  /*0500*/  LDG.E R11, desc[UR8][R6.64+0x10] ;  /* 0x00001008060b7981 */ /* 0x000ea4000c1e1900 */
[----:B--2---:R-:W-:Y:S01]  /*0510*/  IMAD.IADD R0, R0, 0x1, R11 ;  /* 0x0000000100007824 */ /* 0x004fe200078e020b */
[----:B------:R-:W-:Y:S06]  /*0520*/  BRA `(.L_x_10) ;  /* 0x0000000000247947 */ /* 0x000fec0003800000 */
.L_x_8:
[----:B------:R-:W-:-:S13]  /*0530*/  ISETP.NE.AND P0, PT, R11, 0x47, PT ;  /* 0x000000470b00780c */ /* 0x000fda0003f05270 */
[----:B------:R-:W-:Y:S05]  /*0540*/  @!P0 BRA `(.L_x_11) ;  /* 0x0000000000148947 */ /* 0x000fea0003800000 */
[----:B------:R-:W-:-:S13]  /*0550*/  ISETP.NE.AND P0, PT, R11, 0x54, PT ;  /* 0x000000540b00780c */ /* 0x000fda0003f05270 */
[----:B------:R-:W-:Y:S05]  /*0560*/  @P0 BRA `(.L_x_10) ;  /* 0x0000000000140947 */ /* 0x000fea0003800000 */
[----:B------:R-:W2:Y:S02]  /*0570*/  LDG.E R11, desc[UR8][R6.64+0x1c] ;  /* 0x00001c08060b7981 */ /* 0x000ea4000c1e1900 */
[----:B--2---:R-:W-:Y:S01]  /*0580*/  IMAD.IADD R0, R0, 0x1, R11 ;  /* 0x0000000100007824 */ /* 0x004fe200078e020b */
[----:B------:R-:W-:Y:S06]  /*0590*/  BRA `(.L_x_10) ;  /* 0x0000000000087947 */ /* 0x000fec0003800000 */
.L_x_11:
[----:B------:R-:W2:Y:S02]  /*05a0*/  LDG.E R11, desc[UR8][R6.64+0x18] ;  /* 0x00001808060b7981 */ /* 0x000ea4000c1e1900 */
[----:B--2---:R-:W-:-:S07]  /*05b0*/  IMAD.IADD R0, R0, 0x1, R11 ;  /* 0x0000000100007824 */ /* 0x004fce00078e020b */
.L_x_10:
[----:B------:R-:W-:Y:S05]  /*05c0*/  BSYNC.RECONVERGENT B0 ;  /* 0x0000000000007941 */ /* 0x000fea0003800200 */
.L_x_7:
        /* <DEDUP_REMOVED lines=11> */
.L_x_14:
[----:B------:R-:W2:Y:S02]  /*0680*/  LDG.E R11, desc[UR8][R6.64+0x20] ;  /* 0x00002008060b7981 */ /* 0x000ea4000c1e1900 */
[----:B--2---:R-:W-:Y:S01]  /*0690*/  IMAD.IADD R0, R0, 0x1, R11 ;  /* 0x0000000100007824 */ /* 0x004fe200078e020b */
[----:B------:R-:W-:Y:S06]  /*06a0*/  BRA `(.L_x_15) ;  /* 0x0000000000247947 */ /* 0x000fec0003800000 */
.L_x_13:
[----:B------:R-:W-:-:S13]  /*06b0*/  ISETP.NE.AND P0, PT, R11, 0x47, PT ;  /* 0x000000470b00780c */ /* 0x000fda0003f05270 */
[----:B------:R-:W-:Y:S05]  /*06c0*/  @!P0 BRA `(.L_x_16) ;  /* 0x0000000000148947 */ /* 0x000fea0003800000 */
[----:B------:R-:W-:-:S13]  /*06d0*/  ISETP.NE.AND P0, PT, R11, 0x54, PT ;  /* 0x000000540b00780c */ /* 0x000fda0003f05270 */
[----:B------:R-:W-:Y:S05]  /*06e0*/  @P0 BRA `(.L_x_15) ;  /* 0x0000000000140947 */ /* 0x000fea0003800000 */
[----:B------:R-:W2:Y:S02]  /*06f0*/  LDG.E R11, desc[UR8][R6.64+0x2c] ;  /* 0x00002c08060b7981 */ /* 0x000ea4000c1e1900 */
[----:B--2---:R-:W-:Y:S01]  /*0700*/  IMAD.IADD R0, R0, 0x1, R11 ;  /* 0x0000000100007824 */ /* 0x004fe200078e020b */
[----:B------:R-:W-:Y:S06]  /*0710*/  BRA `(.L_x_15) ;  /* 0x0000000000087947 */ /* 0x000fec0003800000 */
.L_x_16:
[----:B------:R-:W2:Y:S02]  /*0720*/  LDG.E R11, desc[UR8][R6.64+0x28] ;  /* 0x00002808060b7981 */ /* 0x000ea4000c1e1900 */
[----:B--2---:R-:W-:-:S07]  /*0730*/  IMAD.IADD R0, R0, 0x1, R11 ;  /* 0x0000000100007824 */ /* 0x004fce00078e020b */
.L_x_15:
[----:B------:R-:W-:Y:S05]  /*0740*/  BSYNC.RECONVERGENT B0 ;  /* 0x0000000000007941 */ /* 0x000fea0003800200 */
.L_x_12:
[----:B------:R-:W0:Y:S01]  /*0750*/  LDS.U8 R11, [R10] ;  /* 0x000000000a0b7984 */ /* 0x000e220000000000 */
        /* <DEDUP_REMOVED lines=10> */
.L_x_19:
[----:B------:R-:W2:Y:S02]  /*0800*/  LDG.E R7, desc[UR8][R6.64+0x30] ;  /* 0x0000300806077981 */ /* 0x000ea4000c1e1900 */
[----:B--2---:R-:W-:Y:S01]  /*0810*/  IMAD.IADD R0, R0, 0x1, R7 ;  /* 0x0000000100007824 */ /* 0x004fe200078e0207 */
[----:B------:R-:W-:Y:S06]  /*0820*/  BRA `(.L_x_20) ;  /* 0x0000000000247947 */ /* 0x000fec0003800000 */
.L_x_18:
[----:B------:R-:W-:-:S13]  /*0830*/  ISETP.NE.AND P0, PT, R11, 0x47, PT ;  /* 0x000000470b00780c */ /* 0x000fda0003f05270 */
[----:B------:R-:W-:Y:S05]  /*0840*/  @!P0 BRA `(.L_x_21) ;  /* 0x0000000000148947 */ /* 0x000fea0003800000 */
[----:B------:R-:W-:-:S13]  /*0850*/  ISETP.NE.AND P0, PT, R11, 0x54, PT ;  /* 0x000000540b00780c */ /* 0x000fda0003f05270 */
[----:B------:R-:W-:Y:S05]  /*0860*/  @P0 BRA `(.L_x_20) ;  /* 0x0000000000140947 */ /* 0x000fea0003800000 */
[----:B------:R-:W2:Y:S02]  /*0870*/  LDG.E R7, desc[UR8][R6.64+0x3c] ;  /* 0x00003c0806077981 */ /* 0x000ea4000c1e1900 */
[----:B--2---:R-:W-:Y:S01]  /*0880*/  IMAD.IADD R0, R0, 0x1, R7 ;  /* 0x0000000100007824 */ /* 0x004fe200078e0207 */
[----:B------:R-:W-:Y:S06]  /*0890*/  BRA `(.L_x_20) ;  /* 0x0000000000087947 */ /* 0x000fec0003800000 */
.L_x_21:
[----:B------:R-:W2:Y:S02]  /*08a0*/  LDG.E R7, desc[UR8][R6.64+0x38] ;  /* 0x0000380806077981 */ /* 0x000ea4000c1e1900 */
[----:B--2---:R-:W-:-:S07]  /*08b0*/  IMAD.IADD R0, R0, 0x1, R7 ;  /* 0x0000000100007824 */ /* 0x004fce00078e0207 */
.L_x_20:
[----:B------:R-:W-:Y:S05]  /*08c0*/  BSYNC.RECONVERGENT B0 ;  /* 0x0000000000007941 */ /* 0x000fea0003800200 */
.L_x_17:
[----:B------:R-:W-:Y:S02]  /*08d0*/  VIADD R10, R10, 0x4 ;  /* 0x000000040a0a7836 */ /* 0x000fe40000000000 */
[----:B------:R-:W-:Y:S01]  /*08e0*/  VIADD R9, R9, 0x10 ;  /* 0x0000001009097836 */ /* 0x000fe20000000000 */
[----:B------:R-:W-:Y:S06]  /*08f0*/  BRA.U UP0, `(.L_x_22) ;  /* 0xfffffff900687547 */ /* 0x000fec000b83ffff */
.L_x_1:
[----:B------:R-:W-:-:S09]  /*0900*/  UISETP.NE.AND UP0, UPT, UR5, URZ, UPT ;  /* 0x000000ff0500728c */ /* 0x000fd2000bf05270 */
[----:B------:R-:W-:Y:S05]  /*0910*/  BRA.U !UP0, `(.L_x_0) ;  /* 0x0000000108947547 */ /* 0x000fea000b800000 */
[----:B------:R-:W0:Y:S01]  /*0920*/  LDC.64 R4, c[0x0][0x390] ;  /* 0x0000e400ff047b82 */ /* 0x000e220000000a00 */
[----:B------:R-:W-:Y:S01]  /*0930*/  IMAD.SHL.U32 R7, R8, 0x4, RZ ;  /* 0x0000000408077824 */ /* 0x000fe200078e00ff */
[----:B------:R-:W-:Y:S01]  /*0940*/  IADD3 R3, PT, PT, R3, UR4, R8 ;  /* 0x0000000403037c10 */ /* 0x000fe2000fffe008 */
[----:B------:R-:W-:Y:S02]  /*0950*/  UIADD3 UR6, UPT, UPT, -UR5, URZ, URZ ;  /* 0x000000ff05067290 */ /* 0x000fe4000fffe1ff */
[----:B0-----:R-:W-:-:S03]  /*0960*/  IMAD.WIDE.U32 R4, R7, 0x4, R4 ;  /* 0x0000000407047825 */ /* 0x001fc600078e0004 */
[----:B------:R-:W-:-:S05]  /*0970*/  IADD3 R4, P0, PT, R4, 0x8, RZ ;  /* 0x0000000804047810 */ /* 0x000fca0007f1e0ff */
[----:B------:R-:W-:-:S08]  /*0980*/  IMAD.X R5, RZ, RZ, R5, P0 ;  /* 0x000000ffff057224 */ /* 0x000fd000000e0605 */
.L_x_28:
[----:B------:R-:W0:Y:S01]  /*0990*/  LDS.U8 R6, [R3] ;  /* 0x0000000003067984 */ /* 0x000e220000000000 */
[----:B------:R-:W-:Y:S01]  /*09a0*/  UIADD3 UR6, UPT, UPT, UR6, 0x1, URZ ;  /* 0x0000000106067890 */ /* 0x000fe2000fffe0ff */
[----:B------:R-:W-:Y:S03]  /*09b0*/  BSSY.RECONVERGENT B0, `(.L_x_23) ;  /* 0x0000017000007945 */ /* 0x000fe60003800200 */
[----:B------:R-:W-:Y:S01]  /*09c0*/  UISETP.NE.AND UP0, UPT, UR6, URZ, UPT ;  /* 0x000000ff0600728c */ /* 0x000fe2000bf05270 */
        /* <DEDUP_REMOVED lines=9> */
.L_x_25:
[----:B------:R-:W2:Y:S02]  /*0a60*/  LDG.E R7, desc[UR8][R4.64+-0x8] ;  /* 0xfffff80804077981 */ /* 0x000ea4000c1e1900 */
[----:B--2---:R-:W-:Y:S01]  /*0a70*/  IMAD.IADD R0, R0, 0x1, R7 ;  /* 0x0000000100007824 */ /* 0x004fe200078e0207 */
[----:B------:R-:W-:Y:S06]  /*0a80*/  BRA `(.L_x_26) ;  /* 0x0000000000247947 */ /* 0x000fec0003800000 */
.L_x_24:
[----:B------:R-:W-:-:S13]  /*0a90*/  ISETP.NE.AND P0, PT, R6, 0x47, PT ;  /* 0x000000470600780c */ /* 0x000fda0003f05270 */
[----:B------:R-:W-:Y:S05]  /*0aa0*/  @!P0 BRA `(.L_x_27) ;  /* 0x0000000000148947 */ /* 0x000fea0003800000 */
[----:B------:R-:W-:-:S13]  /*0ab0*/  ISETP.NE.AND P0, PT, R6, 0x54, PT ;  /* 0x000000540600780c */ /* 0x000fda0003f05270 */
[----:B------:R-:W-:Y:S05]  /*0ac0*/  @P0 BRA `(.L_x_26) ;  /* 0x0000000000140947 */ /* 0x000fea0003800000 */
[----:B------:R-:W2:Y:S02]  /*0ad0*/  LDG.E R7, desc[UR8][R4.64+0x4] ;  /* 0x0000040804077981 */ /* 0x000ea4000c1e1900 */
[----:B--2---:R-:W-:Y:S01]  /*0ae0*/  IMAD.IADD R0, R0, 0x1, R7 ;  /* 0x0000000100007824 */ /* 0x004fe200078e0207 */
[----:B------:R-:W-:Y:S06]  /*0af0*/  BRA `(.L_x_26) ;  /* 0x0000000000087947 */ /* 0x000fec0003800000 */
.L_x_27:
[----:B------:R-:W2:Y:S02]  /*0b00*/  LDG.E R7, desc[UR8][R4.64] ;  /* 0x0000000804077981 */ /* 0x000ea4000c1e1900 */
[----:B--2---:R-:W-:-:S07]  /*0b10*/  IMAD.IADD R0, R0, 0x1, R7 ;  /* 0x0000000100007824 */ /* 0x004fce00078e0207 */
.L_x_26:
[----:B------:R-:W-:Y:S05]  /*0b20*/  BSYNC.RECONVERGENT B0 ;  /* 0x0000000000007941 */ /* 0x000fea0003800200 */
.L_x_23:
[----:B------:R-:W-:Y:S01]  /*0b30*/  IADD3 R4, P0, PT, R4, 0x10, RZ ;  /* 0x0000001004047810 */ /* 0x000fe20007f1e0ff */
[----:B------:R-:W-:-:S04]  /*0b40*/  VIADD R3, R3, 0x1 ;  /* 0x0000000103037836 */ /* 0x000fc80000000000 */
[----:B------:R-:W-:Y:S01]  /*0b50*/  IMAD.X R5, RZ, RZ, R5, P0 ;  /* 0x000000ffff057224 */ /* 0x000fe200000e0605 */
[----:B------:R-:W-:Y:S07]  /*0b60*/  BRA.U UP0, `(.L_x_28) ;  /* 0xfffffffd00887547 */ /* 0x000fee000b83ffff */
.L_x_0:
[----:B------:R-:W0:Y:S02]  /*0b70*/  LDC R7, c[0x0][0x39c] ;  /* 0x0000e700ff077b82 */ /* 0x000e240000000800 */
[----:B0-----:R-:W-:-:S13]  /*0b80*/  ISETP.GE.AND P0, PT, R7, 0x1, PT ;  /* 0x000000010700780c */ /* 0x001fda0003f06270 */
[----:B------:R-:W-:Y:S05]  /*0b90*/  @!P0 EXIT ;  /* 0x000000000000894d */ /* 0x000fea0003800000 */
[----:B------:R-:W0:Y:S01]  /*0ba0*/  LDCU UR13, c[0x0][0x3a0] ;  /* 0x00007400ff0d77ac */ /* 0x000e220008000800 */
[C---:B------:R-:W-:Y:S01]  /*0bb0*/  ISETP.GE.U32.AND P1, PT, R7.reuse, 0x8, PT ;  /* 0x000000080700780c */ /* 0x040fe20003f26070 */
[----:B------:R-:W-:Y:S01]  /*0bc0*/  IMAD R6, R2, R7, RZ ;  /* 0x0000000702067224 */ /* 0x000fe200078e02ff */
[----:B------:R-:W-:Y:S01]  /*0bd0*/  LOP3.LUT R16, R7, 0x7, RZ, 0xc0, !PT ;  /* 0x0000000707107812 */ /* 0x000fe200078ec0ff */
[----:B------:R-:W-:Y:S01]  /*0be0*/  UMOV UR4, 0xffffffff ;  /* 0xffffffff00047882 */ /* 0x000fe20000000000 */
[----:B------:R-:W1:Y:S02]  /*0bf0*/  LDCU UR5, c[0x0][0x39c] ;  /* 0x00007380ff0577ac */ /* 0x000e640008000800 */
[----:B------:R-:W-:Y:S01]  /*0c00*/  ISETP.NE.AND P0, PT, R16, RZ, PT ;  /* 0x000000ff1000720c */ /* 0x000fe20003f05270 */
[----:B0-----:R-:W-:-:S06]  /*0c10*/  USHF.L.U32 UR4, UR4, UR13, URZ ;  /* 0x0000000d04047299 */ /* 0x001fcc00080006ff */
[----:B------:R-:W-:Y:S06]  /*0c20*/  @!P1 BRA `(.L_x_29) ;  /* 0x0000000000b89947 */ /* 0x000fec0003800000 */
[----:B------:R-:W0:Y:S01]  /*0c30*/  LDCU.64 UR6, c[0x0][0x3a8] ;  /* 0x00007500ff0677ac */ /* 0x000e220008000a00 */
[----:B------:R-:W-:Y:S01]  /*0c40*/  IMAD R8, R2, R7, R7 ;  /* 0x0000000702087224 */ /* 0x000fe200078e0207 */
[----:B------:R-:W-:-:S03]  /*0c50*/  LOP3.LUT R2, R7, 0x7ffffff8, RZ, 0xc0, !PT ;  /* 0x7ffffff807027812 */ /* 0x000fc600078ec0ff */
[----:B------:R-:W-:Y:S02]  /*0c60*/  VIADD R8, R8, 0xffffffff ;  /* 0xffffffff08087836 */ /* 0x000fe40000000000 */
[----:B------:R-:W-:Y:S01]  /*0c70*/  IMAD.MOV R9, RZ, RZ, -R2 ;  /* 0x000000ffff097224 */ /* 0x000fe200078e0a02 */
[----:B0-----:R-:W-:Y:S02]  /*0c80*/  UIADD3 UR11, UP0, UPT, UR6, -0x20, URZ ;  /* 0xffffffe0060b7890 */ /* 0x001fe4000ff1e0ff */
[----:B------:R-:W-:Y:S02]  /*0c90*/  UIADD3 UR6, UP1, UPT, UR6, -0xc, URZ ;  /* 0xfffffff406067890 */ /* 0x000fe4000ff3e0ff */
[----:B------:R-:W-:Y:S02]  /*0ca0*/  UIADD3.X UR12, UPT, UPT, UR7, -0x1, URZ, UP0, !UPT ;  /* 0xffffffff070c7890 */ /* 0x000fe400087fe4ff */
[----:B------:R-:W-:-:S12]  /*0cb0*/  UIADD3.X UR7, UPT, UPT, UR7, -0x1, URZ, UP1, !UPT ;  /* 0xffffffff07077890 */ /* 0x000fd80008ffe4ff */
.L_x_30:
[----:B0-----:R-:W-:Y:S01]  /*0cc0*/  SHF.R.U32.HI R3, RZ, UR13, R0 ;  /* 0x0000000dff037c19 */ /* 0x001fe20008011600 */
[----:B-1----:R-:W-:Y:S01]  /*0cd0*/  USHF.R.S32.HI UR10, URZ, 0x1f, UR5 ;  /* 0x0000001fff0a7899 */ /* 0x002fe20008011405 */
[----:B------:R-:W-:Y:S01]  /*0ce0*/  LOP3.LUT R11, R0, UR4, RZ, 0x30, !PT ;  /* 0x00000004000b7c12 */ /* 0x000fe2000f8e30ff */
[----:B------:R-:W-:Y:S01]  /*0cf0*/  IMAD.U32 R4, RZ, RZ, UR6 ;  /* 0x00000006ff047e24 */ /* 0x000fe2000f8e00ff */
[----:B------:R-:W-:Y:S01]  /*0d00*/  SHF.R.U32.HI R10, RZ, UR13, R3 ;  /* 0x0000000dff0a7c19 */ /* 0x000fe20008011603 */
[----:B------:R-:W-:Y:S01]  /*0d10*/  IMAD.U32 R5, RZ, RZ, UR7 ;  /* 0x00000007ff057e24 */ /* 0x000fe2000f8e00ff */
[----:B------:R-:W-:Y:S01]  /*0d20*/  IADD3 R14, P1, PT, R6, UR5, RZ ;  /* 0x00000005060e7c10 */ /* 0x000fe2000ff3e0ff */
[----:B------:R-:W-:Y:S01]  /*0d30*/  VIADD R9, R9, 0x8 ;  /* 0x0000000809097836 */ /* 0x000fe20000000000 */
[----:B------:R-:W-:Y:S01]  /*0d40*/  SHF.R.U32.HI R0, RZ, UR13, R10 ;  /* 0x0000000dff007c19 */ /* 0x000fe2000801160a */
[----:B------:R-:W-:Y:S01]  /*0d50*/  IMAD.WIDE R4, R8, 0x4, R4 ;  /* 0x0000000408047825 */ /* 0x000fe200078e0204 */
[----:B------:R-:W-:Y:S01]  /*0d60*/  LEA.HI.X.SX32 R17, R6, UR10, 0x1, P1 ;  /* 0x0000000a06117c11 */ /* 0x000fe200088f0eff */
[----:B------:R-:W-:Y:S01]  /*0d70*/  UIADD3 UR5, UPT, UPT, UR5, -0x8, URZ ;  /* 0xfffffff805057890 */ /* 0x000fe2000fffe0ff */
[----:B------:R-:W-:Y:S01]  /*0d80*/  SHF.R.U32.HI R12, RZ, UR13, R0 ;  /* 0x0000000dff0c7c19 */ /* 0x000fe20008011600 */
[----:B------:R-:W-:Y:S01]  /*0d90*/  VIADD R8, R8, 0xfffffff8 ;  /* 0xfffffff808087836 */ /* 0x000fe20000000000 */
[----:B------:R-:W-:Y:S01]  /*0da0*/  LEA R2, P1, R14, UR11, 0x2 ;  /* 0x0000000b0e027c11 */ /* 0x000fe2000f8210ff */
[----:B------:R0:W-:Y:S01]  /*0db0*/  STG.E desc[UR8][R4.64+0xc], R11 ;  /* 0x00000c0b04007986 */ /* 0x0001e2000c101908 */
[----:B------:R-:W-:-:S02]  /*0dc0*/  LOP3.LUT R15, R10, UR4, RZ, 0x30, !PT ;  /* 0x000000040a0f7c12 */ /* 0x000fc4000f8e30ff */
[----:B------:R-:W-:Y:S02]  /*0dd0*/  SHF.R.U32.HI R10, RZ, UR13, R12 ;  /* 0x0000000dff0a7c19 */ /* 0x000fe4000801160c */
[----:B------:R-:W-:Y:S01]  /*0de0*/  LOP3.LUT R13, R3, UR4, RZ, 0x30, !PT ;  /* 0x00000004030d7c12 */ /* 0x000fe2000f8e30ff */
[----:B------:R0:W-:Y:S01]  /*0df0*/  STG.E desc[UR8][R4.64+0x4], R15 ;  /* 0x0000040f04007986 */ /* 0x0001e2000c101908 */
[----:B------:R-:W-:Y:S02]  /*0e00*/  LEA.HI.X R3, R14, UR12, R17, 0x2, P1 ;  /* 0x0000000c0e037c11 */ /* 0x000fe400088f1411 */
[----:B------:R-:W-:Y:S01]  /*0e10*/  SHF.R.U32.HI R14, RZ, UR13, R10 ;  /* 0x0000000dff0e7c19 */ /* 0x000fe2000801160a */
[----:B------:R0:W-:Y:S01]  /*0e20*/  STG.E desc[UR8][R4.64+0x8], R13 ;  /* 0x0000080d04007986 */ /* 0x0001e2000c101908 */
[----:B------:R-:W-:Y:S02]  /*0e30*/  LOP3.LUT R17, R0, UR4, RZ, 0x30, !PT ;  /* 0x0000000400117c12 */ /* 0x000fe4000f8e30ff */
[----:B------:R-:W-:-:S02]  /*0e40*/  SHF.R.U32.HI R0, RZ, UR13, R14 ;  /* 0x0000000dff007c19 */ /* 0x000fc4000801160e */
[----:B------:R-:W-:Y:S01]  /*0e50*/  LOP3.LUT R19, R12, UR4, RZ, 0x30, !PT ;  /* 0x000000040c137c12 */ /* 0x000fe2000f8e30ff */
[----:B------:R0:W-:Y:S01]  /*0e60*/  STG.E desc[UR8][R4.64], R17 ;  /* 0x0000001104007986 */ /* 0x0001e2000c101908 */
[----:B------:R-:W-:Y:S02]  /*0e70*/  LOP3.LUT R21, R10, UR4, RZ, 0x30, !PT ;  /* 0x000000040a157c12 */ /* 0x000fe4000f8e30ff */
[----:B------:R-:W-:Y:S01]  /*0e80*/  LOP3.LUT R23, R14, UR4, RZ, 0x30, !PT ;  /* 0x000000040e177c12 */ /* 0x000fe2000f8e30ff */
[----:B------:R0:W-:Y:S01]  /*0e90*/  STG.E desc[UR8][R4.64+-0x4], R19 ;  /* 0xfffffc1304007986 */ /* 0x0001e2000c101908 */
[----:B------:R-:W-:Y:S02]  /*0ea0*/  LOP3.LUT R25, R0, UR4, RZ, 0x30, !PT ;  /* 0x0000000400197c12 */ /* 0x000fe4000f8e30ff */
[----:B------:R-:W-:Y:S01]  /*0eb0*/  ISETP.NE.AND P1, PT, R9, RZ, PT ;  /* 0x000000ff0900720c */ /* 0x000fe20003f25270 */
[----:B------:R0:W-:Y:S01]  /*0ec0*/  STG.E desc[UR8][R4.64+-0x8], R21 ;  /* 0xfffff81504007986 */ /* 0x0001e2000c101908 */
[----:B------:R-:W-:-:S03]  /*0ed0*/  SHF.R.U32.HI R0, RZ, UR13, R0 ;  /* 0x0000000dff007c19 */ /* 0x000fc60008011600 */
[----:B------:R0:W-:Y:S04]  /*0ee0*/  STG.E desc[UR8][R4.64+-0xc], R23 ;  /* 0xfffff41704007986 */ /* 0x0001e8000c101908 */
[----:B------:R0:W-:Y:S04]  /*0ef0*/  STG.E desc[UR8][R2.64], R25 ;  /* 0x0000001902007986 */ /* 0x0001e8000c101908 */
[----:B------:R-:W-:Y:S05]  /*0f00*/  @P1 BRA `(.L_x_30) ;  /* 0xfffffffc006c1947 */ /* 0x000fea000383ffff */
.L_x_29:
[----:B-1----:R-:W-:Y:S05]  /*0f10*/  @!P0 EXIT ;  /* 0x000000000000894d */ /* 0x002fea0003800000 */
[----:B------:R-:W-:Y:S02]  /*0f20*/  ISETP.GE.U32.AND P1, PT, R16, 0x4, PT ;  /* 0x000000041000780c */ /* 0x000fe40003f26070 */
[----:B------:R-:W-:-:S04]  /*0f30*/  LOP3.LUT R12, R7, 0x3, RZ, 0xc0, !PT ;  /* 0x00000003070c7812 */ /* 0x000fc800078ec0ff */
[----:B------:R-:W-:-:S07]  /*0f40*/  ISETP.NE.AND P0, PT, R12, RZ, PT ;  /* 0x000000ff0c00720c */ /* 0x000fce0003f05270 */
[----:B------:R-:W-:Y:S06]  /*0f50*/  @!P1 BRA `(.L_x_31) ;  /* 0x00000000004c9947 */ /* 0x000fec0003800000 */
[----:B------:R-:W1:Y:S01]  /*0f60*/  LDCU.64 UR10, c[0x0][0x3a8] ;  /* 0x00007500ff0a77ac */ /* 0x000e620008000a00 */
[----:B0-----:R-:W-:Y:S02]  /*0f70*/  IADD3 R3, P1, PT, R6, UR5, RZ ;  /* 0x0000000506037c10 */ /* 0x001fe4000ff3e0ff */
[----:B------:R-:W-:Y:S01]  /*0f80*/  SHF.R.U32.HI R4, RZ, UR13, R0 ;  /* 0x0000000dff047c19 */ /* 0x000fe20008011600 */
[----:B------:R-:W-:Y:S01]  /*0f90*/  USHF.R.S32.HI UR6, URZ, 0x1f, UR5 ;  /* 0x0000001fff067899 */ /* 0x000fe20008011405 */
[----:B------:R-:W-:Y:S01]  /*0fa0*/  LOP3.LUT R5, R0, UR4, RZ, 0x30, !PT ;  /* 0x0000000400057c12 */ /* 0x000fe2000f8e30ff */
[----:B------:R-:W-:Y:S01]  /*0fb0*/  UIADD3 UR5, UPT, UPT, UR5, -0x4, URZ ;  /* 0xfffffffc05057890 */ /* 0x000fe2000fffe0ff */
[----:B------:R-:W-:Y:S02]  /*0fc0*/  SHF.R.U32.HI R8, RZ, UR13, R4 ;  /* 0x0000000dff087c19 */ /* 0x000fe40008011604 */
[----:B------:R-:W-:Y:S02]  /*0fd0*/  LOP3.LUT R9, R4, UR4, RZ, 0x30, !PT ;  /* 0x0000000404097c12 */ /* 0x000fe4000f8e30ff */
[----:B------:R-:W-:-:S02]  /*0fe0*/  LEA.HI.X.SX32 R10, R6, UR6, 0x1, P1 ;  /* 0x00000006060a7c11 */ /* 0x000fc400088f0eff */
[----:B------:R-:W-:Y:S02]  /*0ff0*/  LOP3.LUT R11, R8, UR4, RZ, 0x30, !PT ;  /* 0x00000004080b7c12 */ /* 0x000fe4000f8e30ff */
[----:B-1----:R-:W-:-:S04]  /*1000*/  LEA R2, P1, R3, UR10, 0x2 ;  /* 0x0000000a03027c11 */ /* 0x002fc8000f8210ff */
[----:B------:R-:W-:Y:S02]  /*1010*/  LEA.HI.X R3, R3, UR11, R10, 0x2, P1 ;  /* 0x0000000b03037c11 */ /* 0x000fe400088f140a */
[----:B------:R-:W-:-:S03]  /*1020*/  SHF.R.U32.HI R10, RZ, UR13, R8 ;  /* 0x0000000dff0a7c19 */ /* 0x000fc60008011608 */
[----:B------:R1:W-:Y:S01]  /*1030*/  STG.E desc[UR8][R2.64+-0x4], R5 ;  /* 0xfffffc0502007986 */ /* 0x0003e2000c101908 */
[----:B------:R-:W-:Y:S02]  /*1040*/  LOP3.LUT R13, R10, UR4, RZ, 0x30, !PT ;  /* 0x000000040a0d7c12 */ /* 0x000fe4000f8e30ff */
[----:B------:R-:W-:Y:S01]  /*1050*/  SHF.R.U32.HI R0, RZ, UR13, R10 ;  /* 0x0000000dff007c19 */ /* 0x000fe2000801160a */
[----:B------:R1:W-:Y:S04]  /*1060*/  STG.E desc[UR8][R2.64+-0x8], R9 ;  /* 0xfffff80902007986 */ /* 0x0003e8000c101908 */
[----:B------:R1:W-:Y:S04]  /*1070*/  STG.E desc[UR8][R2.64+-0xc], R11 ;  /* 0xfffff40b02007986 */ /* 0x0003e8000c101908 */
[----:B------:R1:W-:Y:S02]  /*1080*/  STG.E desc[UR8][R2.64+-0x10], R13 ;  /* 0xfffff00d02007986 */ /* 0x0003e4000c101908 */
.L_x_31:
[----:B------:R-:W-:Y:S05]  /*1090*/  @!P0 EXIT ;  /* 0x000000000000894d */ /* 0x000fea0003800000 */
[----:B------:R-:W-:Y:S02]  /*10a0*/  ISETP.NE.AND P1, PT, R12, 0x1, PT ;  /* 0x000000010c00780c */ /* 0x000fe40003f25270 */
[----:B------:R-:W-:-:S04]  /*10b0*/  LOP3.LUT R7, R7, 0x1, RZ, 0xc0, !PT ;  /* 0x0000000107077812 */ /* 0x000fc800078ec0ff */
[----:B------:R-:W-:-:S07]  /*10c0*/  ISETP.NE.U32.AND P0, PT, R7, 0x1, PT ;  /* 0x000000010700780c */ /* 0x000fce0003f05070 */
[----:B------:R-:W-:Y:S06]  /*10d0*/  @!P1 BRA `(.L_x_32) ;  /* 0x0000000000349947 */ /* 0x000fec0003800000 */
[----:B------:R-:W2:Y:S01]  /*10e0*/  LDCU.64 UR10, c[0x0][0x3a8] ;  /* 0x00007500ff0a77ac */ /* 0x000ea20008000a00 */
[----:B01----:R-:W-:Y:S02]  /*10f0*/  IADD3 R3, P1, PT, R6, UR5, RZ ;  /* 0x0000000506037c10 */ /* 0x003fe4000ff3e0ff */
[----:B------:R-:W-:Y:S01]  /*1100*/  SHF.R.U32.HI R7, RZ, UR13, R0 ;  /* 0x0000000dff077c19 */ /* 0x000fe20008011600 */
[----:B------:R-:W-:Y:S01]  /*1110*/  USHF.R.S32.HI UR6, URZ, 0x1f, UR5 ;  /* 0x0000001fff067899 */ /* 0x000fe20008011405 */
[----:B------:R-:W-:Y:S01]  /*1120*/  LOP3.LUT R5, R0, UR4, RZ, 0x30, !PT ;  /* 0x0000000400057c12 */ /* 0x000fe2000f8e30ff */
[----:B------:R-:W-:Y:S01]  /*1130*/  UIADD3 UR5, UPT, UPT, UR5, -0x2, URZ ;  /* 0xfffffffe05057890 */ /* 0x000fe2000fffe0ff */
[----:B------:R-:W-:Y:S02]  /*1140*/  LOP3.LUT R9, R7, UR4, RZ, 0x30, !PT ;  /* 0x0000000407097c12 */ /* 0x000fe4000f8e30ff */
[----:B------:R-:W-:Y:S02]  /*1150*/  SHF.R.U32.HI R0, RZ, UR13, R7 ;  /* 0x0000000dff007c19 */ /* 0x000fe40008011607 */
[----:B------:R-:W-:-:S02]  /*1160*/  LEA.HI.X.SX32 R4, R6, UR6, 0x1, P1 ;  /* 0x0000000606047c11 */ /* 0x000fc400088f0eff */
[----:B--2---:R-:W-:-:S04]  /*1170*/  LEA R2, P1, R3, UR10, 0x2 ;  /* 0x0000000a03027c11 */ /* 0x004fc8000f8210ff */
[----:B------:R-:W-:-:S05]  /*1180*/  LEA.HI.X R3, R3, UR11, R4, 0x2, P1 ;  /* 0x0000000b03037c11 */ /* 0x000fca00088f1404 */
[----:B------:R2:W-:Y:S04]  /*1190*/  STG.E desc[UR8][R2.64+-0x4], R5 ;  /* 0xfffffc0502007986 */ /* 0x0005e8000c101908 */
[----:B------:R2:W-:Y:S02]  /*11a0*/  STG.E desc[UR8][R2.64+-0x8], R9 ;  /* 0xfffff80902007986 */ /* 0x0005e4000c101908 */
.L_x_32:
[----:B------:R-:W-:Y:S05]  /*11b0*/  @P0 EXIT ;  /* 0x000000000000094d */ /* 0x000fea0003800000 */
[----:B------:R-:W3:Y:S01]  /*11c0*/  LDCU.64 UR10, c[0x0][0x3a8] ;  /* 0x00007500ff0a77ac */ /* 0x000ee20008000a00 */
[----:B012---:R-:W-:Y:S02]  /*11d0*/  IADD3 R3, P0, PT, R6, UR5, RZ ;  /* 0x0000000506037c10 */ /* 0x007fe4000ff1e0ff */
[----:B------:R-:W-:Y:S01]  /*11e0*/  LOP3.LUT R5, R0, UR4, RZ, 0x30, !PT ;  /* 0x0000000400057c12 */ /* 0x000fe2000f8e30ff */
[----:B------:R-:W-:-:S06]  /*11f0*/  USHF.R.S32.HI UR6, URZ, 0x1f, UR5 ;  /* 0x0000001fff067899 */ /* 0x000fcc0008011405 */
[----:B------:R-:W-:Y:S02]  /*1200*/  LEA.HI.X.SX32 R6, R6, UR6, 0x1, P0 ;  /* 0x0000000606067c11 */ /* 0x000fe400080f0eff */
[----:B---3--:R-:W-:-:S04]  /*1210*/  LEA R2, P0, R3, UR10, 0x2 ;  /* 0x0000000a03027c11 */ /* 0x008fc8000f8010ff */
[----:B------:R-:W-:-:S05]  /*1220*/  LEA.HI.X R3, R3, UR11, R6, 0x2, P0 ;  /* 0x0000000b03037c11 */ /* 0x000fca00080f1406 */
[----:B------:R-:W-:Y:S01]  /*1230*/  STG.E desc[UR8][R2.64+-0x4], R5 ;  /* 0xfffffc0502007986 */ /* 0x000fe2000c101908 */
[----:B------:R-:W-:Y:S05]  /*1240*/  EXIT ;  /* 0x000000000000794d */ /* 0x000fea0003800000 */
.L_x_33:
[----:B------:R-:W-:-:S00]  /*1250*/  BRA `(.L_x_33) ;  /* 0xfffffffc00fc7947 */ /* 0x000fc0000383ffff */
[----:B------:R-:W-:-:S00]  /*1260*/  NOP ;  /* 0x0000000000007918 */ /* 0x000fc00000000000 */
        /* <DEDUP_REMOVED lines=9> */
.L_x_34:


//--------------------- .nv.shared._Z10ASM_kernelPciPiiiiS0_ --------------------------
	.section	.nv.shared._Z10ASM_kernelPciPiiiiS0_,"aw",@nobits
	.sectionflags	@""
.nv.shared._Z10ASM_kernelPciPiiiiS0_:
	.zero		1280


//--------------------- .nv.shared.reserved.0     --------------------------
	.section	.nv.shared.reserved.0,"aw",@nobits
	.weak		__nv_reservedSMEM_offset_0_alias
	.size		__nv_reservedSMEM_offset_0_alias, 0, 64
	.other		__nv_reservedSMEM_offset_0_alias,@"STO_CUDA_RESERVED_SHARED STV_DEFAULT"
__nv_reservedSMEM_offset_0_alias:
	.zero		0
	.zero		64


//--------------------- .nv.constant0._Z10ASM_kernelPciPiiiiS0_ --------------------------
	.section	.nv.constant0._Z10ASM_kernelPciPiiiiS0_,"a",@progbits
	.sectionflags	@""
	.align	4
.nv.constant0._Z10ASM_kernelPciPiiiiS0_:
	.zero		944


//--------------------- SYMBOLS --------------------------

	.type		.nv.reservedSmem.offset0,@object
	.size		.nv.reservedSmem.offset0,0x4
	.type		.nv.reservedSmem.cap,@object
	.size		.nv.reservedSmem.cap,0x4
